//
// Generated by NVIDIA NVVM Compiler
//
// Compiler Build ID: CL-36424714
// Cuda compilation tools, release 13.0, V13.0.88
// Based on NVVM 20.0.0
//

.version 9.0
.target sm_100
.address_size 64


.func  (.param .b32 func_retval0) _Z6add_opff(
	.param .b32 _Z6add_opff_param_0,
	.param .b32 _Z6add_opff_param_1
)
{
	.reg .b32 	%f<4>;

	ld.param.f32 	%f1, [_Z6add_opff_param_0];
	ld.param.f32 	%f2, [_Z6add_opff_param_1];
	add.f32 	%f3, %f1, %f2;
	st.param.f32 	[func_retval0], %f3;
	ret;

}
	// .globl	_Z3addPfS_S_m
.visible .entry _Z3addPfS_S_m(
	.param .u64 .ptr .align 1 _Z3addPfS_S_m_param_0,
	.param .u64 .ptr .align 1 _Z3addPfS_S_m_param_1,
	.param .u64 .ptr .align 1 _Z3addPfS_S_m_param_2,
	.param .u64 _Z3addPfS_S_m_param_3
)
{
	.reg .pred 	%p<2>;
	.reg .b32 	%r<5>;
	.reg .b32 	%f<5>;
	.reg .b64 	%rd<13>;

	ld.param.u64 	%rd2, [_Z3addPfS_S_m_param_0];
	ld.param.u64 	%rd3, [_Z3addPfS_S_m_param_1];
	ld.param.u64 	%rd4, [_Z3addPfS_S_m_param_2];
	ld.param.u64 	%rd5, [_Z3addPfS_S_m_param_3];
	mov.u32 	%r1, %ctaid.x;
	mov.u32 	%r2, %ntid.x;
	mov.u32 	%r3, %tid.x;
	mad.lo.s32 	%r4, %r1, %r2, %r3;
	cvt.u64.u32 	%rd1, %r4;
	setp.le.u64 	%p1, %rd5, %rd1;
	@%p1 bra 	$L__BB1_2;
	cvta.to.global.u64 	%rd6, %rd2;
	cvta.to.global.u64 	%rd7, %rd3;
	cvta.to.global.u64 	%rd8, %rd4;
	shl.b64 	%rd9, %rd1, 2;
	add.s64 	%rd10, %rd6, %rd9;
	ld.global.f32 	%f1, [%rd10];
	add.s64 	%rd11, %rd7, %rd9;
	ld.global.f32 	%f2, [%rd11];
	{ // callseq 0, 0
	.param .b32 param0;
	st.param.f32 	[param0], %f1;
	.param .b32 param1;
	st.param.f32 	[param1], %f2;
	.param .b32 retval0;
	call.uni (retval0), 
	_Z6add_opff, 
	(
	param0, 
	param1
	);
	ld.param.f32 	%f3, [retval0];
	} // callseq 0
	add.s64 	%rd12, %rd8, %rd9;
	st.global.f32 	[%rd12], %f3;
$L__BB1_2:
	ret;

}


// ===== COMPILED SASS (sm_100) =====

	.target	sm_100

	.elftype	@"ET_EXEC"


//--------------------- .note.nv.tkinfo           --------------------------
	.section	.note.nv.tkinfo,"",@"SHT_NOTE"
	.sectionflags	@"SHF_NOTE_NV_TKINFO"
	.tkinfo
        /*0018*/ 	.word	0x00000002
        /*0030*/ 	.string	""
        /*0030*/ 	.string	"ptxas"
        /*0030*/ 	.string	"Cuda compilation tools, release 13.0, V13.0.88"
        /*0030*/ 	.string	"Build cuda_13.0.r13.0/compiler.36424714_0"
        /*0030*/ 	.string	"-arch sm_100 -m 64 "



//--------------------- .note.nv.cuinfo           --------------------------
	.section	.note.nv.cuinfo,"",@"SHT_NOTE"
	.sectionflags	@"SHF_NOTE_NV_CUINFO"
        /*0018*/ 	.short	0x0002
        /*001a*/ 	.short	0x0064
        /*001c*/ 	.short	0x0082
	.zero		2


//--------------------- .nv.info                  --------------------------
	.section	.nv.info,"",@"SHT_CUDA_INFO"
	.align	4


	//----- nvinfo : EIATTR_REGCOUNT
	.align		4
        /*0000*/ 	.byte	0x04, 0x2f
        /*0002*/ 	.short	(.L_1 - .L_0)
	.align		4
.L_0:
        /*0004*/ 	.word	index@(_Z3addPfS_S_m)
        /*0008*/ 	.word	0x00000009


	//----- nvinfo : EIATTR_FRAME_SIZE
	.align		4
.L_1:
        /*000c*/ 	.byte	0x04, 0x11
        /*000e*/ 	.short	(.L_3 - .L_2)
	.align		4
.L_2:
        /*0010*/ 	.word	index@($_Z3addPfS_S_m$_Z6add_opff)
        /*0014*/ 	.word	0x00000000


	//----- nvinfo : EIATTR_FRAME_SIZE
	.align		4
.L_3:
        /*0018*/ 	.byte	0x04, 0x11
        /*001a*/ 	.short	(.L_5 - .L_4)
	.align		4
.L_4:
        /*001c*/ 	.word	index@(_Z3addPfS_S_m)
        /*0020*/ 	.word	0x00000000


	//----- nvinfo : EIATTR_MIN_STACK_SIZE
	.align		4
.L_5:
        /*0024*/ 	.byte	0x04, 0x12
        /*0026*/ 	.short	(.L_7 - .L_6)
	.align		4
.L_6:
        /*0028*/ 	.word	index@(_Z3addPfS_S_m)
        /*002c*/ 	.word	0x00000000
.L_7:


//--------------------- .nv.compat                --------------------------
	.section	.nv.compat,"",@"SHT_CUDA_COMPAT_INFO"
	.align	4
        /*0000*/ 	.byte	0x02, 0x09, 0x00, 0x00, 0x02, 0x02, 0x01, 0x00, 0x02, 0x05, 0x05, 0x00, 0x03, 0x07, 0x01, 0x01
        /*0010*/ 	.byte	0x02, 0x03, 0x00, 0x00, 0x02, 0x06, 0x01, 0x00, 0x04, 0x0b, 0x08, 0x00, 0x09, 0x00, 0x00, 0x00
        /*0020*/ 	.byte	0x00, 0x00, 0x00, 0x00


//--------------------- .nv.info._Z3addPfS_S_m    --------------------------
	.section	.nv.info._Z3addPfS_S_m,"",@"SHT_CUDA_INFO"
	.sectionflags	@""
	.align	4


	//----- nvinfo : EIATTR_CUDA_API_VERSION
	.align		4
        /*0000*/ 	.byte	0x04, 0x37
        /*0002*/ 	.short	(.L_9 - .L_8)
.L_8:
        /*0004*/ 	.word	0x00000082


	//----- nvinfo : EIATTR_KPARAM_INFO
	.align		4
.L_9:
        /*0008*/ 	.byte	0x04, 0x17
        /*000a*/ 	.short	(.L_11 - .L_10)
.L_10:
        /*000c*/ 	.word	0x00000000
        /*0010*/ 	.short	0x0003
        /*0012*/ 	.short	0x0018
        /*0014*/ 	.byte	0x00, 0xf0, 0x21, 0x00


	//----- nvinfo : EIATTR_KPARAM_INFO
	.align		4
.L_11:
        /*0018*/ 	.byte	0x04, 0x17
        /*001a*/ 	.short	(.L_13 - .L_12)
.L_12:
        /*001c*/ 	.word	0x00000000
        /*0020*/ 	.short	0x0002
        /*0022*/ 	.short	0x0010
        /*0024*/ 	.byte	0x00, 0xf5, 0x21, 0x00


	//----- nvinfo : EIATTR_KPARAM_INFO
	.align		4
.L_13:
        /*0028*/ 	.byte	0x04, 0x17
        /*002a*/ 	.short	(.L_15 - .L_14)
.L_14:
        /*002c*/ 	.word	0x00000000
        /*0030*/ 	.short	0x0001
        /*0032*/ 	.short	0x0008
        /*0034*/ 	.byte	0x00, 0xf5, 0x21, 0x00


	//----- nvinfo : EIATTR_KPARAM_INFO
	.align		4
.L_15:
        /*0038*/ 	.byte	0x04, 0x17
        /*003a*/ 	.short	(.L_17 - .L_16)
.L_16:
        /*003c*/ 	.word	0x00000000
        /*0040*/ 	.short	0x0000
        /*0042*/ 	.short	0x0000
        /*0044*/ 	.byte	0x00, 0xf5, 0x21, 0x00


	//----- nvinfo : EIATTR_SPARSE_MMA_MASK
	.align		4
.L_17:
        /*0048*/ 	.byte	0x03, 0x50
        /*004a*/ 	.short	0x0000


	//----- nvinfo : EIATTR_MAXREG_COUNT
	.align		4
        /*004c*/ 	.byte	0x03, 0x1b
        /*004e*/ 	.short	0x00ff


	//----- nvinfo : EIATTR_MERCURY_ISA_VERSION
	.align		4
        /*0050*/ 	.byte	0x03, 0x5f
        /*0052*/ 	.short	0x0101


	//----- nvinfo : EIATTR_VRC_CTA_INIT_COUNT
	.align		4
        /*0054*/ 	.byte	0x02, 0x4a
	.zero		1
	.zero		1


	//----- nvinfo : EIATTR_EXIT_INSTR_OFFSETS
	.align		4
        /*0058*/ 	.byte	0x04, 0x1c
        /*005a*/ 	.short	(.L_19 - .L_18)


	//   ....[0]....
.L_18:
        /*005c*/ 	.word	0x00000080


	//   ....[1]....
        /*0060*/ 	.word	0x00000190


	//----- nvinfo : EIATTR_CRS_STACK_SIZE
	.align		4
.L_19:
        /*0064*/ 	.byte	0x04, 0x1e
        /*0066*/ 	.short	(.L_21 - .L_20)
.L_20:
        /*0068*/ 	.word	0x00000000


	//----- nvinfo : EIATTR_CBANK_PARAM_SIZE
	.align		4
.L_21:
        /*006c*/ 	.byte	0x03, 0x19
        /*006e*/ 	.short	0x0020


	//----- nvinfo : EIATTR_PARAM_CBANK
	.align		4
        /*0070*/ 	.byte	0x04, 0x0a
        /*0072*/ 	.short	(.L_23 - .L_22)
	.align		4
.L_22:
        /*0074*/ 	.word	index@(.nv.constant0._Z3addPfS_S_m)
        /*0078*/ 	.short	0x0380
        /*007a*/ 	.short	0x0020


	//----- nvinfo : EIATTR_SW_WAR
	.align		4
.L_23:
        /*007c*/ 	.byte	0x04, 0x36
        /*007e*/ 	.short	(.L_25 - .L_24)
.L_24:
        /*0080*/ 	.word	0x00000008
.L_25:


//--------------------- .nv.callgraph             --------------------------
	.section	.nv.callgraph,"",@"SHT_CUDA_CALLGRAPH"
	.align	4
	.sectionentsize	8
	.align		4
        /*0000*/ 	.word	0x00000000
	.align		4
        /*0004*/ 	.word	0xffffffff
	.align		4
        /*0008*/ 	.word	0x00000000
	.align		4
        /*000c*/ 	.word	0xfffffffe
	.align		4
        /*0010*/ 	.word	0x00000000
	.align		4
        /*0014*/ 	.word	0xfffffffd
	.align		4
        /*0018*/ 	.word	0x00000000
	.align		4
        /*001c*/ 	.word	0xfffffffc


//--------------------- .text._Z3addPfS_S_m       --------------------------
	.section	.text._Z3addPfS_S_m,"ax",@progbits
	.align	128
        .global         _Z3addPfS_S_m
        .type           _Z3addPfS_S_m,@function
        .size           _Z3addPfS_S_m,(.L_x_1 - _Z3addPfS_S_m)
        .other          _Z3addPfS_S_m,@"STO_CUDA_ENTRY STV_DEFAULT"
_Z3addPfS_S_m:
.text._Z3addPfS_S_m:
[----:B------:R-:W-:Y:S01]  /*0000*/  LDC R1, c[0x0][0x37c] ;  /* 0x0000df00ff017b82 */ /* 0x000fe20000000800 */
[----:B------:R-:W0:Y:S07]  /*0010*/  S2R R3, SR_TID.X ;  /* 0x0000000000037919 */ /* 0x000e2e0000002100 */
[----:B------:R-:W0:Y:S01]  /*0020*/  S2UR UR4, SR_CTAID.X ;  /* 0x00000000000479c3 */ /* 0x000e220000002500 */
[----:B------:R-:W1:Y:S07]  /*0030*/  LDCU.64 UR6, c[0x0][0x398] ;  /* 0x00007300ff0677ac */ /* 0x000e6e0008000a00 */
[----:B------:R-:W0:Y:S02]  /*0040*/  LDC R0, c[0x0][0x360] ;  /* 0x0000d800ff007b82 */ /* 0x000e240000000800 */
[----:B0-----:R-:W-:-:S05]  /*0050*/  IMAD R0, R0, UR4, R3 ;  /* 0x0000000400007c24 */ /* 0x001fca000f8e0203 */
[----:B-1----:R-:W-:-:S04]  /*0060*/  ISETP.GE.U32.AND P0, PT, R0, UR6, PT ;  /* 0x0000000600007c0c */ /* 0x002fc8000bf06070 */
[----:B------:R-:W-:-:S13]  /*0070*/  ISETP.GE.U32.AND.EX P0, PT, RZ, UR7, PT, P0 ;  /* 0x00000007ff007c0c */ /* 0x000fda000bf06100 */
[----:B------:R-:W-:Y:S05]  /*0080*/  @P0 EXIT ;  /* 0x000000000000094d */ /* 0x000fea0003800000 */
[----:B------:R-:W0:Y:S01]  /*0090*/  LDCU.128 UR8, c[0x0][0x380] ;  /* 0x00007000ff0877ac */ /* 0x000e220008000c00 */
[----:B------:R-:W-:Y:S01]  /*00a0*/  IMAD.SHL.U32 R6, R0, 0x4, RZ ;  /* 0x0000000400067824 */ /* 0x000fe200078e00ff */
[----:B------:R-:W-:Y:S01]  /*00b0*/  SHF.R.U32.HI R0, RZ, 0x1e, R0 ;  /* 0x0000001eff007819 */ /* 0x000fe20000011600 */
[----:B------:R-:W1:Y:S03]  /*00c0*/  LDCU.64 UR4, c[0x0][0x358] ;  /* 0x00006b00ff0477ac */ /* 0x000e660008000a00 */
[C---:B0-----:R-:W-:Y:S02]  /*00d0*/  IADD3 R4, P1, PT, R6.reuse, UR10, RZ ;  /* 0x0000000a06047c10 */ /* 0x041fe4000ff3e0ff */
[----:B------:R-:W-:Y:S02]  /*00e0*/  IADD3 R2, P0, PT, R6, UR8, RZ ;  /* 0x0000000806027c10 */ /* 0x000fe4000ff1e0ff */
[----:B------:R-:W-:-:S02]  /*00f0*/  IADD3.X R5, PT, PT, R0, UR11, RZ, P1, !PT ;  /* 0x0000000b00057c10 */ /* 0x000fc40008ffe4ff */
[----:B------:R-:W-:-:S04]  /*0100*/  IADD3.X R3, PT, PT, R0, UR9, RZ, P0, !PT ;  /* 0x0000000900037c10 */ /* 0x000fc800087fe4ff */
[----:B-1----:R0:W5:Y:S04]  /*0110*/  LDG.E R5, desc[UR4][R4.64] ;  /* 0x0000000404057981 */ /* 0x002168000c1e1900 */
[----:B------:R1:W5:Y:S01]  /*0120*/  LDG.E R2, desc[UR4][R2.64] ;  /* 0x0000000402027981 */ /* 0x000362000c1e1900 */
[----:B0-----:R-:W-:-:S07]  /*0130*/  MOV R4, 0x150 ;  /* 0x0000015000047802 */ /* 0x001fce0000000f00 */
[----:B-1---5:R-:W-:Y:S05]  /*0140*/  CALL.REL.NOINC `($_Z3addPfS_S_m$_Z6add_opff) ;  /* 0x0000000000147944 */ /* 0x022fea0003c00000 */
[----:B------:R-:W0:Y:S02]  /*0150*/  LDCU.64 UR6, c[0x0][0x390] ;  /* 0x00007200ff0677ac */ /* 0x000e240008000a00 */
[----:B0-----:R-:W-:-:S04]  /*0160*/  IADD3 R2, P0, PT, R6, UR6, RZ ;  /* 0x0000000606027c10 */ /* 0x001fc8000ff1e0ff */
[----:B------:R-:W-:-:S05]  /*0170*/  IADD3.X R3, PT, PT, R0, UR7, RZ, P0, !PT ;  /* 0x0000000700037c10 */ /* 0x000fca00087fe4ff */
[----:B------:R-:W-:Y:S01]  /*0180*/  STG.E desc[UR4][R2.64], R5 ;  /* 0x0000000502007986 */ /* 0x000fe2000c101904 */
[----:B------:R-:W-:Y:S05]  /*0190*/  EXIT ;  /* 0x000000000000794d */ /* 0x000fea0003800000 */
        .type           $_Z3addPfS_S_m$_Z6add_opff,@function
        .size           $_Z3addPfS_S_m$_Z6add_opff,(.L_x_1 - $_Z3addPfS_S_m$_Z6add_opff)
$_Z3addPfS_S_m$_Z6add_opff:
[----:B------:R-:W-:Y:S01]  /*01a0*/  FADD R5, R2, R5 ;  /* 0x0000000502057221 */ /* 0x000fe20000000000 */
[----:B------:R-:W-:Y:S02]  /*01b0*/  IMAD.MOV.U32 R2, RZ, RZ, R4 ;  /* 0x000000ffff027224 */ /* 0x000fe400078e0004 */
[----:B------:R-:W-:-:S04]  /*01c0*/  IMAD.MOV.U32 R3, RZ, RZ, 0x0 ;  /* 0x00000000ff037424 */ /* 0x000fc800078e00ff */
[----:B------:R-:W-:Y:S05]  /*01d0*/  RET.REL.NODEC R2 `(_Z3addPfS_S_m) ;  /* 0xfffffffc02887950 */ /* 0x000fea0003c3ffff */
.L_x_0:
[----:B------:R-:W-:-:S00]  /*01e0*/  BRA `(.L_x_0) ;  /* 0xfffffffc00fc7947 */ /* 0x000fc0000383ffff */
[----:B------:R-:W-:-:S00]  /*01f0*/  NOP ;  /* 0x0000000000007918 */ /* 0x000fc00000000000 */
        /* <DEDUP_REMOVED lines=8> */
.L_x_1:


//--------------------- .nv.shared.reserved.0     --------------------------
	.section	.nv.shared.reserved.0,"aw",@nobits
	.weak		__nv_reservedSMEM_offset_0_alias
	.size		__nv_reservedSMEM_offset_0_alias, 0, 64
	.other		__nv_reservedSMEM_offset_0_alias,@"STO_CUDA_RESERVED_SHARED STV_DEFAULT"
__nv_reservedSMEM_offset_0_alias:
	.zero		0
	.zero		64


//--------------------- .nv.constant0._Z3addPfS_S_m --------------------------
	.section	.nv.constant0._Z3addPfS_S_m,"a",@progbits
	.sectionflags	@""
	.align	4
.nv.constant0._Z3addPfS_S_m:
	.zero		928


//--------------------- SYMBOLS --------------------------

	.type		.nv.reservedSmem.offset0,@object
	.size		.nv.reservedSmem.offset0,0x4
